//
// Generated by NVIDIA NVVM Compiler
//
// Compiler Build ID: CL-36424714
// Cuda compilation tools, release 13.0, V13.0.88
// Based on NVVM 20.0.0
//

.version 9.0
.target sm_100
.address_size 64

	// .globl	_Z22rms_norm_matrix_kernelPfS_S_iif
// _ZZ22rms_norm_matrix_kernelPfS_S_iifE5sdata has been demoted

.visible .entry _Z22rms_norm_matrix_kernelPfS_S_iif(
	.param .u64 .ptr .align 1 _Z22rms_norm_matrix_kernelPfS_S_iif_param_0,
	.param .u64 .ptr .align 1 _Z22rms_norm_matrix_kernelPfS_S_iif_param_1,
	.param .u64 .ptr .align 1 _Z22rms_norm_matrix_kernelPfS_S_iif_param_2,
	.param .u32 _Z22rms_norm_matrix_kernelPfS_S_iif_param_3,
	.param .u32 _Z22rms_norm_matrix_kernelPfS_S_iif_param_4,
	.param .f32 _Z22rms_norm_matrix_kernelPfS_S_iif_param_5
)
{
	.reg .pred 	%p<8>;
	.reg .b32 	%r<24>;
	.reg .b32 	%f<22>;
	.reg .b64 	%rd<14>;
	// demoted variable
	.shared .align 4 .b8 _ZZ22rms_norm_matrix_kernelPfS_S_iifE5sdata[1024];
	ld.param.u64 	%rd6, [_Z22rms_norm_matrix_kernelPfS_S_iif_param_0];
	ld.param.u64 	%rd4, [_Z22rms_norm_matrix_kernelPfS_S_iif_param_1];
	ld.param.u64 	%rd5, [_Z22rms_norm_matrix_kernelPfS_S_iif_param_2];
	ld.param.u32 	%r14, [_Z22rms_norm_matrix_kernelPfS_S_iif_param_4];
	ld.param.f32 	%f6, [_Z22rms_norm_matrix_kernelPfS_S_iif_param_5];
	cvta.to.global.u64 	%rd1, %rd6;
	mov.u32 	%r1, %ctaid.x;
	mov.u32 	%r23, %tid.x;
	setp.ge.s32 	%p1, %r23, %r14;
	mov.f32 	%f21, 0f00000000;
	@%p1 bra 	$L__BB0_3;
	mul.lo.s32 	%r3, %r14, %r1;
	mov.f32 	%f21, 0f00000000;
	mov.u32 	%r4, %ntid.x;
	mov.u32 	%r21, %r23;
$L__BB0_2:
	add.s32 	%r15, %r21, %r3;
	mul.wide.s32 	%rd7, %r15, 4;
	add.s64 	%rd8, %rd1, %rd7;
	ld.global.f32 	%f9, [%rd8];
	fma.rn.f32 	%f21, %f9, %f9, %f21;
	add.s32 	%r21, %r21, %r4;
	setp.lt.s32 	%p2, %r21, %r14;
	@%p2 bra 	$L__BB0_2;
$L__BB0_3:
	shl.b32 	%r16, %r23, 2;
	mov.u32 	%r17, _ZZ22rms_norm_matrix_kernelPfS_S_iifE5sdata;
	add.s32 	%r7, %r17, %r16;
	st.shared.f32 	[%r7], %f21;
	bar.sync 	0;
	mov.u32 	%r8, %ntid.x;
	setp.lt.u32 	%p3, %r8, 2;
	@%p3 bra 	$L__BB0_8;
	mov.u32 	%r22, %r8;
$L__BB0_5:
	shr.u32 	%r10, %r22, 1;
	setp.ge.u32 	%p4, %r23, %r10;
	@%p4 bra 	$L__BB0_7;
	shl.b32 	%r18, %r10, 2;
	add.s32 	%r19, %r7, %r18;
	ld.shared.f32 	%f10, [%r19];
	ld.shared.f32 	%f11, [%r7];
	add.f32 	%f12, %f10, %f11;
	st.shared.f32 	[%r7], %f12;
$L__BB0_7:
	bar.sync 	0;
	setp.gt.u32 	%p5, %r22, 3;
	mov.u32 	%r22, %r10;
	@%p5 bra 	$L__BB0_5;
$L__BB0_8:
	setp.ge.s32 	%p6, %r23, %r14;
	ld.shared.f32 	%f13, [_ZZ22rms_norm_matrix_kernelPfS_S_iifE5sdata];
	cvt.rn.f32.s32 	%f14, %r14;
	div.rn.f32 	%f15, %f13, %f14;
	add.f32 	%f4, %f6, %f15;
	@%p6 bra 	$L__BB0_11;
	mul.lo.s32 	%r11, %r14, %r1;
	cvta.to.global.u64 	%rd2, %rd4;
	cvta.to.global.u64 	%rd3, %rd5;
	rsqrt.approx.f32 	%f5, %f4;
$L__BB0_10:
	add.s32 	%r20, %r23, %r11;
	mul.wide.s32 	%rd9, %r20, 4;
	add.s64 	%rd10, %rd1, %rd9;
	ld.global.f32 	%f16, [%rd10];
	mul.wide.s32 	%rd11, %r23, 4;
	add.s64 	%rd12, %rd2, %rd11;
	ld.global.f32 	%f17, [%rd12];
	mul.f32 	%f18, %f16, %f17;
	mul.f32 	%f19, %f5, %f18;
	add.s64 	%rd13, %rd3, %rd9;
	st.global.f32 	[%rd13], %f19;
	add.s32 	%r23, %r23, %r8;
	setp.lt.s32 	%p7, %r23, %r14;
	@%p7 bra 	$L__BB0_10;
$L__BB0_11:
	ret;

}


// ===== COMPILED SASS (sm_100) =====

	.target	sm_100

	.elftype	@"ET_EXEC"


//--------------------- .note.nv.tkinfo           --------------------------
	.section	.note.nv.tkinfo,"",@"SHT_NOTE"
	.sectionflags	@"SHF_NOTE_NV_TKINFO"
	.tkinfo
        /*0018*/ 	.word	0x00000002
        /*0030*/ 	.string	""
        /*0030*/ 	.string	"ptxas"
        /*0030*/ 	.string	"Cuda compilation tools, release 13.0, V13.0.88"
        /*0030*/ 	.string	"Build cuda_13.0.r13.0/compiler.36424714_0"
        /*0030*/ 	.string	"-arch sm_100 -m 64 "



//--------------------- .note.nv.cuinfo           --------------------------
	.section	.note.nv.cuinfo,"",@"SHT_NOTE"
	.sectionflags	@"SHF_NOTE_NV_CUINFO"
        /*0018*/ 	.short	0x0002
        /*001a*/ 	.short	0x0064
        /*001c*/ 	.short	0x0082
	.zero		2


//--------------------- .nv.info                  --------------------------
	.section	.nv.info,"",@"SHT_CUDA_INFO"
	.align	4


	//----- nvinfo : EIATTR_REGCOUNT
	.align		4
        /*0000*/ 	.byte	0x04, 0x2f
        /*0002*/ 	.short	(.L_1 - .L_0)
	.align		4
.L_0:
        /*0004*/ 	.word	index@(_Z22rms_norm_matrix_kernelPfS_S_iif)
        /*0008*/ 	.word	0x00000016


	//----- nvinfo : EIATTR_FRAME_SIZE
	.align		4
.L_1:
        /*000c*/ 	.byte	0x04, 0x11
        /*000e*/ 	.short	(.L_3 - .L_2)
	.align		4
.L_2:
        /*0010*/ 	.word	index@($__internal_0_$__cuda_sm3x_div_rn_noftz_f32_slowpath)
        /*0014*/ 	.word	0x00000000


	//----- nvinfo : EIATTR_FRAME_SIZE
	.align		4
.L_3:
        /*0018*/ 	.byte	0x04, 0x11
        /*001a*/ 	.short	(.L_5 - .L_4)
	.align		4
.L_4:
        /*001c*/ 	.word	index@(_Z22rms_norm_matrix_kernelPfS_S_iif)
        /*0020*/ 	.word	0x00000000


	//----- nvinfo : EIATTR_MIN_STACK_SIZE
	.align		4
.L_5:
        /*0024*/ 	.byte	0x04, 0x12
        /*0026*/ 	.short	(.L_7 - .L_6)
	.align		4
.L_6:
        /*0028*/ 	.word	index@(_Z22rms_norm_matrix_kernelPfS_S_iif)
        /*002c*/ 	.word	0x00000000
.L_7:


//--------------------- .nv.compat                --------------------------
	.section	.nv.compat,"",@"SHT_CUDA_COMPAT_INFO"
	.align	4
        /*0000*/ 	.byte	0x02, 0x09, 0x00, 0x00, 0x02, 0x02, 0x01, 0x00, 0x02, 0x05, 0x05, 0x00, 0x03, 0x07, 0x01, 0x01
        /*0010*/ 	.byte	0x02, 0x03, 0x00, 0x00, 0x02, 0x06, 0x01, 0x00, 0x04, 0x0b, 0x08, 0x00, 0x01, 0x00, 0x00, 0x00
        /*0020*/ 	.byte	0x00, 0x00, 0x00, 0x00


//--------------------- .nv.info._Z22rms_norm_matrix_kernelPfS_S_iif --------------------------
	.section	.nv.info._Z22rms_norm_matrix_kernelPfS_S_iif,"",@"SHT_CUDA_INFO"
	.sectionflags	@""
	.align	4


	//----- nvinfo : EIATTR_CUDA_API_VERSION
	.align		4
        /*0000*/ 	.byte	0x04, 0x37
        /*0002*/ 	.short	(.L_9 - .L_8)
.L_8:
        /*0004*/ 	.word	0x00000082


	//----- nvinfo : EIATTR_KPARAM_INFO
	.align		4
.L_9:
        /*0008*/ 	.byte	0x04, 0x17
        /*000a*/ 	.short	(.L_11 - .L_10)
.L_10:
        /*000c*/ 	.word	0x00000000
        /*0010*/ 	.short	0x0005
        /*0012*/ 	.short	0x0020
        /*0014*/ 	.byte	0x00, 0xf0, 0x11, 0x00


	//----- nvinfo : EIATTR_KPARAM_INFO
	.align		4
.L_11:
        /*0018*/ 	.byte	0x04, 0x17
        /*001a*/ 	.short	(.L_13 - .L_12)
.L_12:
        /*001c*/ 	.word	0x00000000
        /*0020*/ 	.short	0x0004
        /*0022*/ 	.short	0x001c
        /*0024*/ 	.byte	0x00, 0xf0, 0x11, 0x00


	//----- nvinfo : EIATTR_KPARAM_INFO
	.align		4
.L_13:
        /*0028*/ 	.byte	0x04, 0x17
        /*002a*/ 	.short	(.L_15 - .L_14)
.L_14:
        /*002c*/ 	.word	0x00000000
        /*0030*/ 	.short	0x0003
        /*0032*/ 	.short	0x0018
        /*0034*/ 	.byte	0x00, 0xf0, 0x11, 0x00


	//----- nvinfo : EIATTR_KPARAM_INFO
	.align		4
.L_15:
        /*0038*/ 	.byte	0x04, 0x17
        /*003a*/ 	.short	(.L_17 - .L_16)
.L_16:
        /*003c*/ 	.word	0x00000000
        /*0040*/ 	.short	0x0002
        /*0042*/ 	.short	0x0010
        /*0044*/ 	.byte	0x00, 0xf5, 0x21, 0x00


	//----- nvinfo : EIATTR_KPARAM_INFO
	.align		4
.L_17:
        /*0048*/ 	.byte	0x04, 0x17
        /*004a*/ 	.short	(.L_19 - .L_18)
.L_18:
        /*004c*/ 	.word	0x00000000
        /*0050*/ 	.short	0x0001
        /*0052*/ 	.short	0x0008
        /*0054*/ 	.byte	0x00, 0xf5, 0x21, 0x00


	//----- nvinfo : EIATTR_KPARAM_INFO
	.align		4
.L_19:
        /*0058*/ 	.byte	0x04, 0x17
        /*005a*/ 	.short	(.L_21 - .L_20)
.L_20:
        /*005c*/ 	.word	0x00000000
        /*0060*/ 	.short	0x0000
        /*0062*/ 	.short	0x0000
        /*0064*/ 	.byte	0x00, 0xf5, 0x21, 0x00


	//----- nvinfo : EIATTR_SPARSE_MMA_MASK
	.align		4
.L_21:
        /*0068*/ 	.byte	0x03, 0x50
        /*006a*/ 	.short	0x0000


	//----- nvinfo : EIATTR_MAXREG_COUNT
	.align		4
        /*006c*/ 	.byte	0x03, 0x1b
        /*006e*/ 	.short	0x00ff


	//----- nvinfo : EIATTR_NUM_BARRIERS
	.align		4
        /*0070*/ 	.byte	0x02, 0x4c
        /*0072*/ 	.byte	0x01
	.zero		1


	//----- nvinfo : EIATTR_MERCURY_ISA_VERSION
	.align		4
        /*0074*/ 	.byte	0x03, 0x5f
        /*0076*/ 	.short	0x0101


	//----- nvinfo : EIATTR_VRC_CTA_INIT_COUNT
	.align		4
        /*0078*/ 	.byte	0x02, 0x4a
	.zero		1
	.zero		1


	//----- nvinfo : EIATTR_EXIT_INSTR_OFFSETS
	.align		4
        /*007c*/ 	.byte	0x04, 0x1c
        /*007e*/ 	.short	(.L_23 - .L_22)


	//   ....[0]....
.L_22:
        /*0080*/ 	.word	0x000003e0


	//   ....[1]....
        /*0084*/ 	.word	0x00000530


	//----- nvinfo : EIATTR_CRS_STACK_SIZE
	.align		4
.L_23:
        /*0088*/ 	.byte	0x04, 0x1e
        /*008a*/ 	.short	(.L_25 - .L_24)
.L_24:
        /*008c*/ 	.word	0x00000000


	//----- nvinfo : EIATTR_CBANK_PARAM_SIZE
	.align		4
.L_25:
        /*0090*/ 	.byte	0x03, 0x19
        /*0092*/ 	.short	0x0024


	//----- nvinfo : EIATTR_PARAM_CBANK
	.align		4
        /*0094*/ 	.byte	0x04, 0x0a
        /*0096*/ 	.short	(.L_27 - .L_26)
	.align		4
.L_26:
        /*0098*/ 	.word	index@(.nv.constant0._Z22rms_norm_matrix_kernelPfS_S_iif)
        /*009c*/ 	.short	0x0380
        /*009e*/ 	.short	0x0024


	//----- nvinfo : EIATTR_SW_WAR
	.align		4
.L_27:
        /*00a0*/ 	.byte	0x04, 0x36
        /*00a2*/ 	.short	(.L_29 - .L_28)
.L_28:
        /*00a4*/ 	.word	0x00000008
.L_29:


//--------------------- .nv.callgraph             --------------------------
	.section	.nv.callgraph,"",@"SHT_CUDA_CALLGRAPH"
	.align	4
	.sectionentsize	8
	.align		4
        /*0000*/ 	.word	0x00000000
	.align		4
        /*0004*/ 	.word	0xffffffff
	.align		4
        /*0008*/ 	.word	0x00000000
	.align		4
        /*000c*/ 	.word	0xfffffffe
	.align		4
        /*0010*/ 	.word	0x00000000
	.align		4
        /*0014*/ 	.word	0xfffffffd
	.align		4
        /*0018*/ 	.word	0x00000000
	.align		4
        /*001c*/ 	.word	0xfffffffc


//--------------------- .text._Z22rms_norm_matrix_kernelPfS_S_iif --------------------------
	.section	.text._Z22rms_norm_matrix_kernelPfS_S_iif,"ax",@progbits
	.align	128
        .global         _Z22rms_norm_matrix_kernelPfS_S_iif
        .type           _Z22rms_norm_matrix_kernelPfS_S_iif,@function
        .size           _Z22rms_norm_matrix_kernelPfS_S_iif,(.L_x_16 - _Z22rms_norm_matrix_kernelPfS_S_iif)
        .other          _Z22rms_norm_matrix_kernelPfS_S_iif,@"STO_CUDA_ENTRY STV_DEFAULT"
_Z22rms_norm_matrix_kernelPfS_S_iif:
.text._Z22rms_norm_matrix_kernelPfS_S_iif:
[----:B------:R-:W-:Y:S01]  /*0000*/  LDC R1, c[0x0][0x37c] ;  /* 0x0000df00ff017b82 */ /* 0x000fe20000000800 */
[----:B------:R-:W0:Y:S07]  /*0010*/  S2R R2, SR_TID.X ;  /* 0x0000000000027919 */ /* 0x000e2e0000002100 */
[----:B------:R-:W0:Y:S01]  /*0020*/  LDC R10, c[0x0][0x39c] ;  /* 0x0000e700ff0a7b82 */ /* 0x000e220000000800 */
[----:B------:R-:W1:Y:S01]  /*0030*/  LDCU.64 UR6, c[0x0][0x358] ;  /* 0x00006b00ff0677ac */ /* 0x000e620008000a00 */
[----:B------:R-:W-:Y:S01]  /*0040*/  BSSY.RECONVERGENT B0, `(.L_x_0) ;  /* 0x0000010000007945 */ /* 0x000fe20003800200 */
[----:B------:R-:W-:-:S05]  /*0050*/  IMAD.MOV.U32 R0, RZ, RZ, RZ ;  /* 0x000000ffff007224 */ /* 0x000fca00078e00ff */
[----:B------:R-:W2:Y:S01]  /*0060*/  S2UR UR8, SR_CTAID.X ;  /* 0x00000000000879c3 */ /* 0x000ea20000002500 */
[----:B0-----:R-:W-:-:S13]  /*0070*/  ISETP.GE.AND P0, PT, R2, R10, PT ;  /* 0x0000000a0200720c */ /* 0x001fda0003f06270 */
[----:B-12---:R-:W-:Y:S05]  /*0080*/  @P0 BRA `(.L_x_1) ;  /* 0x00000000002c0947 */ /* 0x006fea0003800000 */
[----:B------:R-:W0:Y:S01]  /*0090*/  LDC R8, c[0x0][0x360] ;  /* 0x0000d800ff087b82 */ /* 0x000e220000000800 */
[----:B------:R-:W-:Y:S02]  /*00a0*/  IMAD.MOV.U32 R0, RZ, RZ, RZ ;  /* 0x000000ffff007224 */ /* 0x000fe400078e00ff */
[----:B------:R-:W-:-:S05]  /*00b0*/  IMAD.MOV.U32 R3, RZ, RZ, R2 ;  /* 0x000000ffff037224 */ /* 0x000fca00078e0002 */
[----:B------:R-:W1:Y:S02]  /*00c0*/  LDC.64 R6, c[0x0][0x380] ;  /* 0x0000e000ff067b82 */ /* 0x000e640000000a00 */
.L_x_2:
[----:B------:R-:W-:-:S04]  /*00d0*/  IMAD R5, R10, UR8, R3 ;  /* 0x000000080a057c24 */ /* 0x000fc8000f8e0203 */
[----:B-1----:R-:W-:-:S06]  /*00e0*/  IMAD.WIDE R4, R5, 0x4, R6 ;  /* 0x0000000405047825 */ /* 0x002fcc00078e0206 */
[----:B------:R-:W2:Y:S01]  /*00f0*/  LDG.E R5, desc[UR6][R4.64] ;  /* 0x0000000604057981 */ /* 0x000ea2000c1e1900 */
[----:B0-----:R-:W-:-:S05]  /*0100*/  IMAD.IADD R3, R8, 0x1, R3 ;  /* 0x0000000108037824 */ /* 0x001fca00078e0203 */
[----:B------:R-:W-:Y:S01]  /*0110*/  ISETP.GE.AND P0, PT, R3, R10, PT ;  /* 0x0000000a0300720c */ /* 0x000fe20003f06270 */
[----:B--2---:R-:W-:-:S12]  /*0120*/  FFMA R0, R5, R5, R0 ;  /* 0x0000000505007223 */ /* 0x004fd80000000000 */
[----:B------:R-:W-:Y:S05]  /*0130*/  @!P0 BRA `(.L_x_2) ;  /* 0xfffffffc00e48947 */ /* 0x000fea000383ffff */
.L_x_1:
[----:B------:R-:W-:Y:S05]  /*0140*/  BSYNC.RECONVERGENT B0 ;  /* 0x0000000000007941 */ /* 0x000fea0003800200 */
.L_x_0:
[----:B------:R-:W0:Y:S01]  /*0150*/  S2UR UR5, SR_CgaCtaId ;  /* 0x00000000000579c3 */ /* 0x000e220000008800 */
[----:B------:R-:W-:Y:S01]  /*0160*/  UMOV UR4, 0x400 ;  /* 0x0000040000047882 */ /* 0x000fe20000000000 */
[----:B------:R-:W1:Y:S02]  /*0170*/  LDCU UR9, c[0x0][0x360] ;  /* 0x00006c00ff0977ac */ /* 0x000e640008000800 */
[----:B-1----:R-:W-:Y:S02]  /*0180*/  UISETP.GE.U32.AND UP0, UPT, UR9, 0x2, UPT ;  /* 0x000000020900788c */ /* 0x002fe4000bf06070 */
[----:B0-----:R-:W-:-:S06]  /*0190*/  ULEA UR4, UR5, UR4, 0x18 ;  /* 0x0000000405047291 */ /* 0x001fcc000f8ec0ff */
[----:B------:R-:W-:-:S05]  /*01a0*/  LEA R5, R2, UR4, 0x2 ;  /* 0x0000000402057c11 */ /* 0x000fca000f8e10ff */
[----:B------:R0:W-:Y:S01]  /*01b0*/  STS [R5], R0 ;  /* 0x0000000005007388 */ /* 0x0001e20000000800 */
[----:B------:R-:W-:Y:S06]  /*01c0*/  BAR.SYNC.DEFER_BLOCKING 0x0 ;  /* 0x0000000000007b1d */ /* 0x000fec0000010000 */
[----:B------:R-:W-:Y:S05]  /*01d0*/  BRA.U !UP0, `(.L_x_3) ;  /* 0x0000000108307547 */ /* 0x000fea000b800000 */
[----:B0-----:R-:W-:-:S07]  /*01e0*/  IMAD.U32 R0, RZ, RZ, UR9 ;  /* 0x00000009ff007e24 */ /* 0x001fce000f8e00ff */
.L_x_4:
[----:B------:R-:W-:-:S04]  /*01f0*/  SHF.R.U32.HI R6, RZ, 0x1, R0 ;  /* 0x00000001ff067819 */ /* 0x000fc80000011600 */
[----:B------:R-:W-:-:S13]  /*0200*/  ISETP.GE.U32.AND P0, PT, R2, R6, PT ;  /* 0x000000060200720c */ /* 0x000fda0003f06070 */
[----:B------:R-:W-:Y:S01]  /*0210*/  @!P0 IMAD R3, R6, 0x4, R5 ;  /* 0x0000000406038824 */ /* 0x000fe200078e0205 */
[----:B------:R-:W-:Y:S05]  /*0220*/  @!P0 LDS R4, [R5] ;  /* 0x0000000005048984 */ /* 0x000fea0000000800 */
[----:B------:R-:W0:Y:S02]  /*0230*/  @!P0 LDS R3, [R3] ;  /* 0x0000000003038984 */ /* 0x000e240000000800 */
[----:B0-----:R-:W-:-:S05]  /*0240*/  @!P0 FADD R4, R3, R4 ;  /* 0x0000000403048221 */ /* 0x001fca0000000000 */
[----:B------:R1:W-:Y:S01]  /*0250*/  @!P0 STS [R5], R4 ;  /* 0x0000000405008388 */ /* 0x0003e20000000800 */
[----:B------:R-:W-:Y:S01]  /*0260*/  BAR.SYNC.DEFER_BLOCKING 0x0 ;  /* 0x0000000000007b1d */ /* 0x000fe20000010000 */
[----:B------:R-:W-:Y:S01]  /*0270*/  ISETP.GT.U32.AND P0, PT, R0, 0x3, PT ;  /* 0x000000030000780c */ /* 0x000fe20003f04070 */
[----:B------:R-:W-:-:S12]  /*0280*/  IMAD.MOV.U32 R0, RZ, RZ, R6 ;  /* 0x000000ffff007224 */ /* 0x000fd800078e0006 */
[----:B-1----:R-:W-:Y:S05]  /*0290*/  @P0 BRA `(.L_x_4) ;  /* 0xfffffffc00d40947 */ /* 0x002fea000383ffff */
.L_x_3:
[----:B------:R-:W1:Y:S01]  /*02a0*/  S2UR UR5, SR_CgaCtaId ;  /* 0x00000000000579c3 */ /* 0x000e620000008800 */
[----:B------:R-:W-:Y:S02]  /*02b0*/  UMOV UR4, 0x400 ;  /* 0x0000040000047882 */ /* 0x000fe40000000000 */
[----:B-1----:R-:W-:Y:S01]  /*02c0*/  ULEA UR4, UR5, UR4, 0x18 ;  /* 0x0000000405047291 */ /* 0x002fe2000f8ec0ff */
[----:B------:R-:W1:Y:S08]  /*02d0*/  LDCU UR5, c[0x0][0x39c] ;  /* 0x00007380ff0577ac */ /* 0x000e700008000800 */
[----:B0-----:R-:W0:Y:S01]  /*02e0*/  LDS R0, [UR4] ;  /* 0x00000004ff007984 */ /* 0x001e220008000800 */
[----:B-1----:R-:W-:-:S02]  /*02f0*/  I2FP.F32.S32 R3, UR5 ;  /* 0x0000000500037c45 */ /* 0x002fc40008201400 */
[----:B------:R-:W-:Y:S02]  /*0300*/  ISETP.GE.AND P2, PT, R2, UR5, PT ;  /* 0x0000000502007c0c */ /* 0x000fe4000bf46270 */
[----:B------:R-:W1:Y:S02]  /*0310*/  MUFU.RCP R4, R3 ;  /* 0x0000000300047308 */ /* 0x000e640000001000 */
[----:B-1----:R-:W-:-:S04]  /*0320*/  FFMA R5, -R3, R4, 1 ;  /* 0x3f80000003057423 */ /* 0x002fc80000000104 */
[----:B------:R-:W-:Y:S02]  /*0330*/  FFMA R5, R4, R5, R4 ;  /* 0x0000000504057223 */ /* 0x000fe40000000004 */
[----:B0-----:R-:W0:Y:S02]  /*0340*/  FCHK P0, R0, R3 ;  /* 0x0000000300007302 */ /* 0x001e240000000000 */
[----:B------:R-:W-:-:S04]  /*0350*/  FFMA R4, R0, R5, RZ ;  /* 0x0000000500047223 */ /* 0x000fc800000000ff */
[----:B------:R-:W-:-:S04]  /*0360*/  FFMA R6, -R3, R4, R0 ;  /* 0x0000000403067223 */ /* 0x000fc80000000100 */
[----:B------:R-:W-:Y:S01]  /*0370*/  FFMA R4, R5, R6, R4 ;  /* 0x0000000605047223 */ /* 0x000fe20000000004 */
[----:B0-----:R-:W-:Y:S06]  /*0380*/  @!P0 BRA `(.L_x_5) ;  /* 0x00000000000c8947 */ /* 0x001fec0003800000 */
[----:B------:R-:W-:-:S07]  /*0390*/  MOV R4, 0x3b0 ;  /* 0x000003b000047802 */ /* 0x000fce0000000f00 */
[----:B------:R-:W-:Y:S05]  /*03a0*/  CALL.REL.NOINC `($__internal_0_$__cuda_sm3x_div_rn_noftz_f32_slowpath) ;  /* 0x0000000000647944 */ /* 0x000fea0003c00000 */
[----:B------:R-:W-:-:S07]  /*03b0*/  IMAD.MOV.U32 R4, RZ, RZ, R0 ;  /* 0x000000ffff047224 */ /* 0x000fce00078e0000 */
.L_x_5:
[----:B------:R-:W0:Y:S02]  /*03c0*/  LDCU UR4, c[0x0][0x3a0] ;  /* 0x00007400ff0477ac */ /* 0x000e240008000800 */
[----:B0-----:R-:W-:Y:S01]  /*03d0*/  FADD R0, R4, UR4 ;  /* 0x0000000404007e21 */ /* 0x001fe20008000000 */
[----:B------:R-:W-:Y:S06]  /*03e0*/  @P2 EXIT ;  /* 0x000000000000294d */ /* 0x000fec0003800000 */
[C---:B------:R-:W-:Y:S01]  /*03f0*/  FSETP.GEU.AND P0, PT, |R0|.reuse, 1.175494350822287508e-38, PT ;  /* 0x008000000000780b */ /* 0x040fe20003f0e200 */
[----:B------:R-:W0:Y:S08]  /*0400*/  LDC R19, c[0x0][0x39c] ;  /* 0x0000e700ff137b82 */ /* 0x000e300000000800 */
[----:B------:R-:W1:Y:S04]  /*0410*/  LDC.64 R4, c[0x0][0x390] ;  /* 0x0000e400ff047b82 */ /* 0x000e680000000a00 */
[----:B------:R-:W-:-:S04]  /*0420*/  @!P0 FMUL R0, R0, 16777216 ;  /* 0x4b80000000008820 */ /* 0x000fc80000400000 */
[----:B------:R-:W2:Y:S01]  /*0430*/  LDC.64 R6, c[0x0][0x380] ;  /* 0x0000e000ff067b82 */ /* 0x000ea20000000a00 */
[----:B------:R-:W3:Y:S07]  /*0440*/  MUFU.RSQ R3, R0 ;  /* 0x0000000000037308 */ /* 0x000eee0000001400 */
[----:B------:R-:W4:Y:S01]  /*0450*/  LDC.64 R8, c[0x0][0x388] ;  /* 0x0000e200ff087b82 */ /* 0x000f220000000a00 */
[----:B---3--:R-:W-:-:S07]  /*0460*/  @!P0 FMUL R3, R3, 4096 ;  /* 0x4580000003038820 */ /* 0x008fce0000400000 */
.L_x_6:
[----:B0--3--:R-:W-:Y:S02]  /*0470*/  IMAD R15, R19, UR8, R2 ;  /* 0x00000008130f7c24 */ /* 0x009fe4000f8e0202 */
[----:B----4-:R-:W-:-:S04]  /*0480*/  IMAD.WIDE R12, R2, 0x4, R8 ;  /* 0x00000004020c7825 */ /* 0x010fc800078e0208 */
[C---:B--2---:R-:W-:Y:S02]  /*0490*/  IMAD.WIDE R10, R15.reuse, 0x4, R6 ;  /* 0x000000040f0a7825 */ /* 0x044fe400078e0206 */
[----:B------:R-:W2:Y:S04]  /*04a0*/  LDG.E R13, desc[UR6][R12.64] ;  /* 0x000000060c0d7981 */ /* 0x000ea8000c1e1900 */
[----:B------:R-:W2:Y:S01]  /*04b0*/  LDG.E R10, desc[UR6][R10.64] ;  /* 0x000000060a0a7981 */ /* 0x000ea2000c1e1900 */
[----:B-1----:R-:W-:-:S04]  /*04c0*/  IMAD.WIDE R14, R15, 0x4, R4 ;  /* 0x000000040f0e7825 */ /* 0x002fc800078e0204 */
[----:B------:R-:W-:-:S05]  /*04d0*/  VIADD R2, R2, UR9 ;  /* 0x0000000902027c36 */ /* 0x000fca0008000000 */
[----:B------:R-:W-:Y:S01]  /*04e0*/  ISETP.GE.AND P0, PT, R2, R19, PT ;  /* 0x000000130200720c */ /* 0x000fe20003f06270 */
[----:B--2---:R-:W-:-:S04]  /*04f0*/  FMUL R0, R10, R13 ;  /* 0x0000000d0a007220 */ /* 0x004fc80000400000 */
[----:B------:R-:W-:-:S05]  /*0500*/  FMUL R17, R3, R0 ;  /* 0x0000000003117220 */ /* 0x000fca0000400000 */
[----:B------:R3:W-:Y:S03]  /*0510*/  STG.E desc[UR6][R14.64], R17 ;  /* 0x000000110e007986 */ /* 0x0007e6000c101906 */
[----:B------:R-:W-:Y:S05]  /*0520*/  @!P0 BRA `(.L_x_6) ;  /* 0xfffffffc00d08947 */ /* 0x000fea000383ffff */
[----:B------:R-:W-:Y:S05]  /*0530*/  EXIT ;  /* 0x000000000000794d */ /* 0x000fea0003800000 */
        .weak           $__internal_0_$__cuda_sm3x_div_rn_noftz_f32_slowpath
        .type           $__internal_0_$__cuda_sm3x_div_rn_noftz_f32_slowpath,@function
        .size           $__internal_0_$__cuda_sm3x_div_rn_noftz_f32_slowpath,(.L_x_16 - $__internal_0_$__cuda_sm3x_div_rn_noftz_f32_slowpath)
$__internal_0_$__cuda_sm3x_div_rn_noftz_f32_slowpath:
[--C-:B------:R-:W-:Y:S01]  /*0540*/  SHF.R.U32.HI R6, RZ, 0x17, R3.reuse ;  /* 0x00000017ff067819 */ /* 0x100fe20000011603 */
[--C-:B------:R-:W-:Y:S01]  /*0550*/  IMAD.MOV.U32 R7, RZ, RZ, R0.reuse ;  /* 0x000000ffff077224 */ /* 0x100fe200078e0000 */
[----:B------:R-:W-:Y:S01]  /*0560*/  SHF.R.U32.HI R5, RZ, 0x17, R0 ;  /* 0x00000017ff057819 */ /* 0x000fe20000011600 */
[----:B------:R-:W-:Y:S01]  /*0570*/  IMAD.MOV.U32 R8, RZ, RZ, R3 ;  /* 0x000000ffff087224 */ /* 0x000fe200078e0003 */
[----:B------:R-:W-:Y:S02]  /*0580*/  LOP3.LUT R6, R6, 0xff, RZ, 0xc0, !PT ;  /* 0x000000ff06067812 */ /* 0x000fe400078ec0ff */
[----:B------:R-:W-:-:S03]  /*0590*/  LOP3.LUT R5, R5, 0xff, RZ, 0xc0, !PT ;  /* 0x000000ff05057812 */ /* 0x000fc600078ec0ff */
[----:B------:R-:W-:Y:S02]  /*05a0*/  VIADD R11, R6, 0xffffffff ;  /* 0xffffffff060b7836 */ /* 0x000fe40000000000 */
[----:B------:R-:W-:-:S03]  /*05b0*/  VIADD R10, R5, 0xffffffff ;  /* 0xffffffff050a7836 */ /* 0x000fc60000000000 */
[----:B------:R-:W-:-:S04]  /*05c0*/  ISETP.GT.U32.AND P0, PT, R11, 0xfd, PT ;  /* 0x000000fd0b00780c */ /* 0x000fc80003f04070 */
[----:B------:R-:W-:-:S13]  /*05d0*/  ISETP.GT.U32.OR P0, PT, R10, 0xfd, P0 ;  /* 0x000000fd0a00780c */ /* 0x000fda0000704470 */
[----:B------:R-:W-:Y:S01]  /*05e0*/  @!P0 MOV R9, RZ ;  /* 0x000000ff00098202 */ /* 0x000fe20000000f00 */
[----:B------:R-:W-:Y:S06]  /*05f0*/  @!P0 BRA `(.L_x_7) ;  /* 0x00000000005c8947 */ /* 0x000fec0003800000 */
[----:B------:R-:W-:Y:S02]  /*0600*/  FSETP.GTU.FTZ.AND P0, PT, |R0|, +INF , PT ;  /* 0x7f8000000000780b */ /* 0x000fe40003f1c200 */
[----:B------:R-:W-:-:S04]  /*0610*/  FSETP.GTU.FTZ.AND P1, PT, |R3|, +INF , PT ;  /* 0x7f8000000300780b */ /* 0x000fc80003f3c200 */
[----:B------:R-:W-:-:S13]  /*0620*/  PLOP3.LUT P0, PT, P0, P1, PT, 0xf8, 0x8f ;  /* 0x00000000008f781c */ /* 0x000fda0000703f70 */
[----:B------:R-:W-:Y:S05]  /*0630*/  @P0 BRA `(.L_x_8) ;  /* 0x0000000400440947 */ /* 0x000fea0003800000 */
[----:B------:R-:W-:-:S13]  /*0640*/  LOP3.LUT P0, RZ, R8, 0x7fffffff, R7, 0xc8, !PT ;  /* 0x7fffffff08ff7812 */ /* 0x000fda000780c807 */
[----:B------:R-:W-:Y:S05]  /*0650*/  @!P0 BRA `(.L_x_9) ;  /* 0x0000000400348947 */ /* 0x000fea0003800000 */
[C---:B------:R-:W-:Y:S02]  /*0660*/  FSETP.NEU.FTZ.AND P3, PT, |R0|.reuse, +INF , PT ;  /* 0x7f8000000000780b */ /* 0x040fe40003f7d200 */
[----:B------:R-:W-:Y:S02]  /*0670*/  FSETP.NEU.FTZ.AND P1, PT, |R3|, +INF , PT ;  /* 0x7f8000000300780b */ /* 0x000fe40003f3d200 */
[----:B------:R-:W-:-:S11]  /*0680*/  FSETP.NEU.FTZ.AND P0, PT, |R0|, +INF , PT ;  /* 0x7f8000000000780b */ /* 0x000fd60003f1d200 */
[----:B------:R-:W-:Y:S05]  /*0690*/  @!P1 BRA !P3, `(.L_x_9) ;  /* 0x0000000400249947 */ /* 0x000fea0005800000 */
[----:B------:R-:W-:-:S04]  /*06a0*/  LOP3.LUT P3, RZ, R7, 0x7fffffff, RZ, 0xc0, !PT ;  /* 0x7fffffff07ff7812 */ /* 0x000fc8000786c0ff */
[----:B------:R-:W-:-:S13]  /*06b0*/  PLOP3.LUT P1, PT, P1, P3, PT, 0x2f, 0xf2 ;  /* 0x0000000000f2781c */ /* 0x000fda0000f26577 */
[----:B------:R-:W-:Y:S05]  /*06c0*/  @P1 BRA `(.L_x_10) ;  /* 0x0000000400101947 */ /* 0x000fea0003800000 */
[----:B------:R-:W-:-:S04]  /*06d0*/  LOP3.LUT P1, RZ, R8, 0x7fffffff, RZ, 0xc0, !PT ;  /* 0x7fffffff08ff7812 */ /* 0x000fc8000782c0ff */
[----:B------:R-:W-:-:S13]  /*06e0*/  PLOP3.LUT P0, PT, P0, P1, PT, 0x2f, 0xf2 ;  /* 0x0000000000f2781c */ /* 0x000fda0000702577 */
[----:B------:R-:W-:Y:S05]  /*06f0*/  @P0 BRA `(.L_x_11) ;  /* 0x0000000000f80947 */ /* 0x000fea0003800000 */
[----:B------:R-:W-:Y:S02]  /*0700*/  ISETP.GE.AND P0, PT, R10, RZ, PT ;  /* 0x000000ff0a00720c */ /* 0x000fe40003f06270 */
[----:B------:R-:W-:-:S11]  /*0710*/  ISETP.GE.AND P1, PT, R11, RZ, PT ;  /* 0x000000ff0b00720c */ /* 0x000fd60003f26270 */
[----:B------:R-:W-:Y:S02]  /*0720*/  @P0 IMAD.MOV.U32 R9, RZ, RZ, RZ ;  /* 0x000000ffff090224 */ /* 0x000fe400078e00ff */
[----:B------:R-:W-:Y:S01]  /*0730*/  @!P0 FFMA R7, R0, 1.84467440737095516160e+19, RZ ;  /* 0x5f80000000078823 */ /* 0x000fe200000000ff */
[----:B------:R-:W-:Y:S02]  /*0740*/  @!P0 IMAD.MOV.U32 R9, RZ, RZ, -0x40 ;  /* 0xffffffc0ff098424 */ /* 0x000fe400078e00ff */
[----:B------:R-:W-:Y:S02]  /*0750*/  @!P1 FFMA R8, R3, 1.84467440737095516160e+19, RZ ;  /* 0x5f80000003089823 */ /* 0x000fe400000000ff */
[----:B------:R-:W-:-:S07]  /*0760*/  @!P1 VIADD R9, R9, 0x40 ;  /* 0x0000004009099836 */ /* 0x000fce0000000000 */
.L_x_7:
[----:B------:R-:W-:Y:S01]  /*0770*/  LEA R3, R6, 0xc0800000, 0x17 ;  /* 0xc080000006037811 */ /* 0x000fe200078eb8ff */
[----:B------:R-:W-:-:S04]  /*0780*/  VIADD R5, R5, 0xffffff81 ;  /* 0xffffff8105057836 */ /* 0x000fc80000000000 */
[----:B------:R-:W-:Y:S01]  /*0790*/  IMAD.IADD R3, R8, 0x1, -R3 ;  /* 0x0000000108037824 */ /* 0x000fe200078e0a03 */
[C---:B------:R-:W-:Y:S01]  /*07a0*/  IADD3 R6, PT, PT, R5.reuse, 0x7f, -R6 ;  /* 0x0000007f05067810 */ /* 0x040fe20007ffe806 */
[----:B------:R-:W-:Y:S02]  /*07b0*/  IMAD R0, R5, -0x800000, R7 ;  /* 0xff80000005007824 */ /* 0x000fe400078e0207 */
[----:B------:R-:W0:Y:S01]  /*07c0*/  MUFU.RCP R8, R3 ;  /* 0x0000000300087308 */ /* 0x000e220000001000 */
[----:B------:R-:W-:Y:S01]  /*07d0*/  FADD.FTZ R11, -R3, -RZ ;  /* 0x800000ff030b7221 */ /* 0x000fe20000010100 */
[----:B------:R-:W-:-:S03]  /*07e0*/  IMAD.IADD R6, R6, 0x1, R9 ;  /* 0x0000000106067824 */ /* 0x000fc600078e0209 */
[----:B0-----:R-:W-:-:S04]  /*07f0*/  FFMA R13, R8, R11, 1 ;  /* 0x3f800000080d7423 */ /* 0x001fc8000000000b */
[----:B------:R-:W-:-:S04]  /*0800*/  FFMA R10, R8, R13, R8 ;  /* 0x0000000d080a7223 */ /* 0x000fc80000000008 */
[----:B------:R-:W-:-:S04]  /*0810*/  FFMA R7, R0, R10, RZ ;  /* 0x0000000a00077223 */ /* 0x000fc800000000ff */
[----:B------:R-:W-:-:S04]  /*0820*/  FFMA R8, R11, R7, R0 ;  /* 0x000000070b087223 */ /* 0x000fc80000000000 */
[----:B------:R-:W-:-:S04]  /*0830*/  FFMA R7, R10, R8, R7 ;  /* 0x000000080a077223 */ /* 0x000fc80000000007 */
[----:B------:R-:W-:-:S04]  /*0840*/  FFMA R8, R11, R7, R0 ;  /* 0x000000070b087223 */ /* 0x000fc80000000000 */
[----:B------:R-:W-:-:S05]  /*0850*/  FFMA R0, R10, R8, R7 ;  /* 0x000000080a007223 */ /* 0x000fca0000000007 */
[----:B------:R-:W-:-:S04]  /*0860*/  SHF.R.U32.HI R3, RZ, 0x17, R0 ;  /* 0x00000017ff037819 */ /* 0x000fc80000011600 */
[----:B------:R-:W-:-:S05]  /*0870*/  LOP3.LUT R3, R3, 0xff, RZ, 0xc0, !PT ;  /* 0x000000ff03037812 */ /* 0x000fca00078ec0ff */
[----:B------:R-:W-:-:S05]  /*0880*/  IMAD.IADD R9, R3, 0x1, R6 ;  /* 0x0000000103097824 */ /* 0x000fca00078e0206 */
[----:B------:R-:W-:-:S04]  /*0890*/  IADD3 R3, PT, PT, R9, -0x1, RZ ;  /* 0xffffffff09037810 */ /* 0x000fc80007ffe0ff */
[----:B------:R-:W-:-:S13]  /*08a0*/  ISETP.GE.U32.AND P0, PT, R3, 0xfe, PT ;  /* 0x000000fe0300780c */ /* 0x000fda0003f06070 */
[----:B------:R-:W-:Y:S05]  /*08b0*/  @!P0 BRA `(.L_x_12) ;  /* 0x0000000000808947 */ /* 0x000fea0003800000 */
[----:B------:R-:W-:-:S13]  /*08c0*/  ISETP.GT.AND P0, PT, R9, 0xfe, PT ;  /* 0x000000fe0900780c */ /* 0x000fda0003f04270 */
[----:B------:R-:W-:Y:S05]  /*08d0*/  @P0 BRA `(.L_x_13) ;  /* 0x00000000006c0947 */ /* 0x000fea0003800000 */
[----:B------:R-:W-:-:S13]  /*08e0*/  ISETP.GE.AND P0, PT, R9, 0x1, PT ;  /* 0x000000010900780c */ /* 0x000fda0003f06270 */
[----:B------:R-:W-:Y:S05]  /*08f0*/  @P0 BRA `(.L_x_14) ;  /* 0x0000000000980947 */ /* 0x000fea0003800000 */
[----:B------:R-:W-:Y:S02]  /*0900*/  ISETP.GE.AND P0, PT, R9, -0x18, PT ;  /* 0xffffffe80900780c */ /* 0x000fe40003f06270 */
[----:B------:R-:W-:-:S11]  /*0910*/  LOP3.LUT R0, R0, 0x80000000, RZ, 0xc0, !PT ;  /* 0x8000000000007812 */ /* 0x000fd600078ec0ff */
[----:B------:R-:W-:Y:S05]  /*0920*/  @!P0 BRA `(.L_x_14) ;  /* 0x00000000008c8947 */ /* 0x000fea0003800000 */
[CCC-:B------:R-:W-:Y:S01]  /*0930*/  FFMA.RZ R3, R10.reuse, R8.reuse, R7.reuse ;  /* 0x000000080a037223 */ /* 0x1c0fe2000000c007 */
[CCC-:B------:R-:W-:Y:S01]  /*0940*/  FFMA.RM R6, R10.reuse, R8.reuse, R7.reuse ;  /* 0x000000080a067223 */ /* 0x1c0fe20000004007 */
[C---:B------:R-:W-:Y:S02]  /*0950*/  ISETP.NE.AND P3, PT, R9.reuse, RZ, PT ;  /* 0x000000ff0900720c */ /* 0x040fe40003f65270 */
[----:B------:R-:W-:Y:S02]  /*0960*/  ISETP.NE.AND P1, PT, R9, RZ, PT ;  /* 0x000000ff0900720c */ /* 0x000fe40003f25270 */
[----:B------:R-:W-:Y:S01]  /*0970*/  LOP3.LUT R5, R3, 0x7fffff, RZ, 0xc0, !PT ;  /* 0x007fffff03057812 */ /* 0x000fe200078ec0ff */
[----:B------:R-:W-:Y:S01]  /*0980*/  FFMA.RP R3, R10, R8, R7 ;  /* 0x000000080a037223 */ /* 0x000fe20000008007 */
[----:B------:R-:W-:Y:S02]  /*0990*/  VIADD R8, R9, 0x20 ;  /* 0x0000002009087836 */ /* 0x000fe40000000000 */
[----:B------:R-:W-:Y:S01]  /*09a0*/  LOP3.LUT R5, R5, 0x800000, RZ, 0xfc, !PT ;  /* 0x0080000005057812 */ /* 0x000fe200078efcff */
[----:B------:R-:W-:Y:S01]  /*09b0*/  IMAD.MOV R7, RZ, RZ, -R9 ;  /* 0x000000ffff077224 */ /* 0x000fe200078e0a09 */
[----:B------:R-:W-:-:S02]  /*09c0*/  FSETP.NEU.FTZ.AND P0, PT, R3, R6, PT ;  /* 0x000000060300720b */ /* 0x000fc40003f1d000 */
[----:B------:R-:W-:Y:S02]  /*09d0*/  SHF.L.U32 R8, R5, R8, RZ ;  /* 0x0000000805087219 */ /* 0x000fe400000006ff */
[----:B------:R-:W-:Y:S02]  /*09e0*/  SEL R6, R7, RZ, P3 ;  /* 0x000000ff07067207 */ /* 0x000fe40001800000 */
[----:B------:R-:W-:Y:S02]  /*09f0*/  ISETP.NE.AND P1, PT, R8, RZ, P1 ;  /* 0x000000ff0800720c */ /* 0x000fe40000f25270 */
[----:B------:R-:W-:Y:S02]  /*0a00*/  SHF.R.U32.HI R6, RZ, R6, R5 ;  /* 0x00000006ff067219 */ /* 0x000fe40000011605 */
[----:B------:R-:W-:Y:S02]  /*0a10*/  PLOP3.LUT P0, PT, P0, P1, PT, 0xf8, 0x8f ;  /* 0x00000000008f781c */ /* 0x000fe40000703f70 */
[----:B------:R-:W-:-:S02]  /*0a20*/  SHF.R.U32.HI R8, RZ, 0x1, R6 ;  /* 0x00000001ff087819 */ /* 0x000fc40000011606 */
[----:B------:R-:W-:-:S04]  /*0a30*/  SEL R3, RZ, 0x1, !P0 ;  /* 0x00000001ff037807 */ /* 0x000fc80004000000 */
[----:B------:R-:W-:-:S04]  /*0a40*/  LOP3.LUT R3, R3, 0x1, R8, 0xf8, !PT ;  /* 0x0000000103037812 */ /* 0x000fc800078ef808 */
[----:B------:R-:W-:-:S05]  /*0a50*/  LOP3.LUT R3, R3, R6, RZ, 0xc0, !PT ;  /* 0x0000000603037212 */ /* 0x000fca00078ec0ff */
[----:B------:R-:W-:-:S05]  /*0a60*/  IMAD.IADD R3, R8, 0x1, R3 ;  /* 0x0000000108037824 */ /* 0x000fca00078e0203 */
[----:B------:R-:W-:Y:S01]  /*0a70*/  LOP3.LUT R0, R3, R0, RZ, 0xfc, !PT ;  /* 0x0000000003007212 */ /* 0x000fe200078efcff */
[----:B------:R-:W-:Y:S06]  /*0a80*/  BRA `(.L_x_14) ;  /* 0x0000000000347947 */ /* 0x000fec0003800000 */
.L_x_13:
[----:B------:R-:W-:-:S04]  /*0a90*/  LOP3.LUT R0, R0, 0x80000000, RZ, 0xc0, !PT ;  /* 0x8000000000007812 */ /* 0x000fc800078ec0ff */
[----:B------:R-:W-:Y:S01]  /*0aa0*/  LOP3.LUT R0, R0, 0x7f800000, RZ, 0xfc, !PT ;  /* 0x7f80000000007812 */ /* 0x000fe200078efcff */
[----:B------:R-:W-:Y:S06]  /*0ab0*/  BRA `(.L_x_14) ;  /* 0x0000000000287947 */ /* 0x000fec0003800000 */
.L_x_12:
[----:B------:R-:W-:Y:S01]  /*0ac0*/  IMAD R0, R6, 0x800000, R0 ;  /* 0x0080000006007824 */ /* 0x000fe200078e0200 */
[----:B------:R-:W-:Y:S06]  /*0ad0*/  BRA `(.L_x_14) ;  /* 0x0000000000207947 */ /* 0x000fec0003800000 */
.L_x_11:
[----:B------:R-:W-:-:S04]  /*0ae0*/  LOP3.LUT R0, R8, 0x80000000, R7, 0x48, !PT ;  /* 0x8000000008007812 */ /* 0x000fc800078e4807 */
[----:B------:R-:W-:Y:S01]  /*0af0*/  LOP3.LUT R0, R0, 0x7f800000, RZ, 0xfc, !PT ;  /* 0x7f80000000007812 */ /* 0x000fe200078efcff */
[----:B------:R-:W-:Y:S06]  /*0b00*/  BRA `(.L_x_14) ;  /* 0x0000000000147947 */ /* 0x000fec0003800000 */
.L_x_10:
[----:B------:R-:W-:Y:S01]  /*0b10*/  LOP3.LUT R0, R8, 0x80000000, R7, 0x48, !PT ;  /* 0x8000000008007812 */ /* 0x000fe200078e4807 */
[----:B------:R-:W-:Y:S06]  /*0b20*/  BRA `(.L_x_14) ;  /* 0x00000000000c7947 */ /* 0x000fec0003800000 */
.L_x_9:
[----:B------:R-:W0:Y:S01]  /*0b30*/  MUFU.RSQ R0, -QNAN ;  /* 0xffc0000000007908 */ /* 0x000e220000001400 */
[----:B------:R-:W-:Y:S05]  /*0b40*/  BRA `(.L_x_14) ;  /* 0x0000000000047947 */ /* 0x000fea0003800000 */
.L_x_8:
[----:B------:R-:W-:-:S07]  /*0b50*/  FADD.FTZ R0, R0, R3 ;  /* 0x0000000300007221 */ /* 0x000fce0000010000 */
.L_x_14:
[----:B------:R-:W-:-:S04]  /*0b60*/  IMAD.MOV.U32 R5, RZ, RZ, 0x0 ;  /* 0x00000000ff057424 */ /* 0x000fc800078e00ff */
[----:B0-----:R-:W-:Y:S05]  /*0b70*/  RET.REL.NODEC R4 `(_Z22rms_norm_matrix_kernelPfS_S_iif) ;  /* 0xfffffff404207950 */ /* 0x001fea0003c3ffff */
.L_x_15:
[----:B------:R-:W-:-:S00]  /*0b80*/  BRA `(.L_x_15) ;  /* 0xfffffffc00fc7947 */ /* 0x000fc0000383ffff */
[----:B------:R-:W-:-:S00]  /*0b90*/  NOP ;  /* 0x0000000000007918 */ /* 0x000fc00000000000 */
        /* <DEDUP_REMOVED lines=14> */
.L_x_16:


//--------------------- .nv.shared._Z22rms_norm_matrix_kernelPfS_S_iif --------------------------
	.section	.nv.shared._Z22rms_norm_matrix_kernelPfS_S_iif,"aw",@nobits
	.sectionflags	@""
	.align	4
.nv.shared._Z22rms_norm_matrix_kernelPfS_S_iif:
	.zero		2048


//--------------------- .nv.shared.reserved.0     --------------------------
	.section	.nv.shared.reserved.0,"aw",@nobits
	.weak		__nv_reservedSMEM_offset_0_alias
	.size		__nv_reservedSMEM_offset_0_alias, 0, 64
	.other		__nv_reservedSMEM_offset_0_alias,@"STO_CUDA_RESERVED_SHARED STV_DEFAULT"
__nv_reservedSMEM_offset_0_alias:
	.zero		0
	.zero		64


//--------------------- .nv.constant0._Z22rms_norm_matrix_kernelPfS_S_iif --------------------------
	.section	.nv.constant0._Z22rms_norm_matrix_kernelPfS_S_iif,"a",@progbits
	.sectionflags	@""
	.align	4
.nv.constant0._Z22rms_norm_matrix_kernelPfS_S_iif:
	.zero		932


//--------------------- SYMBOLS --------------------------

	.type		.nv.reservedSmem.offset0,@object
	.size		.nv.reservedSmem.offset0,0x4
	.type		.nv.reservedSmem.cap,@object
	.size		.nv.reservedSmem.cap,0x4
